	.headerflags	@"EF_CUDA_TEXMODE_UNIFIED EF_CUDA_64BIT_ADDRESS EF_CUDA_ACCELERATORS EF_CUDA_SM90 EF_CUDA_VIRTUAL_SM(EF_CUDA_SM90)"
	.elftype	@"ET_EXEC"


//--------------------- .nv.info                  --------------------------
	.section	.nv.info,"",@"SHT_CUDA_INFO"
	.align	4


	//----- nvinfo : EIATTR_REGCOUNT
	.align		4
        /*0000*/ 	.byte	0x04, 0x2f
        /*0002*/ 	.short	(.L_3 - .L_2)
	.align		4
.L_2:
        /*0004*/ 	.word	index@(triton_poi_fused__native_batch_norm_legit_no_training_relu_9)
        /*0008*/ 	.word	0x00000011


	//----- nvinfo : EIATTR_MIN_STACK_SIZE
	.align		4
.L_3:
        /*000c*/ 	.byte	0x04, 0x12
        /*000e*/ 	.short	(.L_5 - .L_4)
	.align		4
.L_4:
        /*0010*/ 	.word	index@(triton_poi_fused__native_batch_norm_legit_no_training_relu_9)
        /*0014*/ 	.word	0x00000000


	//----- nvinfo : EIATTR_FRAME_SIZE
	.align		4
.L_5:
        /*0018*/ 	.byte	0x04, 0x11
        /*001a*/ 	.short	(.L_7 - .L_6)
	.align		4
.L_6:
        /*001c*/ 	.word	index@(triton_poi_fused__native_batch_norm_legit_no_training_relu_9)
        /*0020*/ 	.word	0x00000000


	//----- nvinfo : EIATTR_MIN_STACK_SIZE
	.align		4
.L_7:
        /*0024*/ 	.byte	0x04, 0x12
        /*0026*/ 	.short	(.L_9 - .L_8)
	.align		4
.L_8:
        /*0028*/ 	.word	index@(triton_poi_fused__native_batch_norm_legit_no_training_relu_9)
        /*002c*/ 	.word	0x00000000
.L_9:


//--------------------- .nv.info.triton_poi_fused__native_batch_norm_legit_no_training_relu_9 --------------------------
	.section	.nv.info.triton_poi_fused__native_batch_norm_legit_no_training_relu_9,"",@"SHT_CUDA_INFO"
	.sectionflags	@""
	.align	4


	//----- nvinfo : EIATTR_CUDA_API_VERSION
	.align		4
        /*0000*/ 	.byte	0x04, 0x37
        /*0002*/ 	.short	(.L_11 - .L_10)
.L_10:
        /*0004*/ 	.word	0x0000007c


	//----- nvinfo : EIATTR_KPARAM_INFO
	.align		4
.L_11:
        /*0008*/ 	.byte	0x04, 0x17
        /*000a*/ 	.short	(.L_13 - .L_12)
.L_12:
        /*000c*/ 	.word	0x00000000
        /*0010*/ 	.short	0x0006
        /*0012*/ 	.short	0x0030
        /*0014*/ 	.byte	0x00, 0xf0, 0x11, 0x00


	//----- nvinfo : EIATTR_KPARAM_INFO
	.align		4
.L_13:
        /*0018*/ 	.byte	0x04, 0x17
        /*001a*/ 	.short	(.L_15 - .L_14)
.L_14:
        /*001c*/ 	.word	0x00000000
        /*0020*/ 	.short	0x0005
        /*0022*/ 	.short	0x0028
        /*0024*/ 	.byte	0x00, 0xf4, 0x21, 0x00


	//----- nvinfo : EIATTR_KPARAM_INFO
	.align		4
.L_15:
        /*0028*/ 	.byte	0x04, 0x17
        /*002a*/ 	.short	(.L_17 - .L_16)
.L_16:
        /*002c*/ 	.word	0x00000000
        /*0030*/ 	.short	0x0004
        /*0032*/ 	.short	0x0020
        /*0034*/ 	.byte	0x00, 0xf4, 0x21, 0x00


	//----- nvinfo : EIATTR_KPARAM_INFO
	.align		4
.L_17:
        /*0038*/ 	.byte	0x04, 0x17
        /*003a*/ 	.short	(.L_19 - .L_18)
.L_18:
        /*003c*/ 	.word	0x00000000
        /*0040*/ 	.short	0x0003
        /*0042*/ 	.short	0x0018
        /*0044*/ 	.byte	0x00, 0xf4, 0x21, 0x00


	//----- nvinfo : EIATTR_KPARAM_INFO
	.align		4
.L_19:
        /*0048*/ 	.byte	0x04, 0x17
        /*004a*/ 	.short	(.L_21 - .L_20)
.L_20:
        /*004c*/ 	.word	0x00000000
        /*0050*/ 	.short	0x0002
        /*0052*/ 	.short	0x0010
        /*0054*/ 	.byte	0x00, 0xf4, 0x21, 0x00


	//----- nvinfo : EIATTR_KPARAM_INFO
	.align		4
.L_21:
        /*0058*/ 	.byte	0x04, 0x17
        /*005a*/ 	.short	(.L_23 - .L_22)
.L_22:
        /*005c*/ 	.word	0x00000000
        /*0060*/ 	.short	0x0001
        /*0062*/ 	.short	0x0008
        /*0064*/ 	.byte	0x00, 0xf4, 0x21, 0x00


	//----- nvinfo : EIATTR_KPARAM_INFO
	.align		4
.L_23:
        /*0068*/ 	.byte	0x04, 0x17
        /*006a*/ 	.short	(.L_25 - .L_24)
.L_24:
        /*006c*/ 	.word	0x00000000
        /*0070*/ 	.short	0x0000
        /*0072*/ 	.short	0x0000
        /*0074*/ 	.byte	0x00, 0xf4, 0x21, 0x00


	//----- nvinfo : EIATTR_SPARSE_MMA_MASK
	.align		4
.L_25:
        /*0078*/ 	.byte	0x03, 0x50
        /*007a*/ 	.short	0x0000


	//----- nvinfo : EIATTR_MAXREG_COUNT
	.align		4
        /*007c*/ 	.byte	0x03, 0x1b
        /*007e*/ 	.short	0x00ff


	//----- nvinfo : EIATTR_EXIT_INSTR_OFFSETS
	.align		4
        /*0080*/ 	.byte	0x04, 0x1c
        /*0082*/ 	.short	(.L_27 - .L_26)


	//   ....[0]....
.L_26:
        /*0084*/ 	.word	0x00000350


	//----- nvinfo : EIATTR_REQNTID
	.align		4
.L_27:
        /*0088*/ 	.byte	0x04, 0x10
        /*008a*/ 	.short	(.L_29 - .L_28)
.L_28:
        /*008c*/ 	.word	0x00000100
        /*0090*/ 	.word	0x00000001
        /*0094*/ 	.word	0x00000001


	//----- nvinfo : EIATTR_CBANK_PARAM_SIZE
	.align		4
.L_29:
        /*0098*/ 	.byte	0x03, 0x19
        /*009a*/ 	.short	0x0034


	//----- nvinfo : EIATTR_PARAM_CBANK
	.align		4
        /*009c*/ 	.byte	0x04, 0x0a
        /*009e*/ 	.short	(.L_31 - .L_30)
	.align		4
.L_30:
        /*00a0*/ 	.word	index@(.nv.constant0.triton_poi_fused__native_batch_norm_legit_no_training_relu_9)
        /*00a4*/ 	.short	0x0210
        /*00a6*/ 	.short	0x0034


	//----- nvinfo : EIATTR_SW_WAR
	.align		4
.L_31:
        /*00a8*/ 	.byte	0x04, 0x36
        /*00aa*/ 	.short	(.L_33 - .L_32)
.L_32:
        /*00ac*/ 	.word	0x00000008
.L_33:


//--------------------- .nv.callgraph             --------------------------
	.section	.nv.callgraph,"",@"SHT_CUDA_CALLGRAPH"
	.align	4
	.sectionentsize	8
	.align		4
        /*0000*/ 	.word	0x00000000
	.align		4
        /*0004*/ 	.word	0xffffffff
	.align		4
        /*0008*/ 	.word	0x00000000
	.align		4
        /*000c*/ 	.word	0xfffffffe
	.align		4
        /*0010*/ 	.word	0x00000000
	.align		4
        /*0014*/ 	.word	0xfffffffd
	.align		4
        /*0018*/ 	.word	0x00000000
	.align		4
        /*001c*/ 	.word	0xfffffffc


//--------------------- .nv.constant4             --------------------------
	.section	.nv.constant4,"a",@progbits
	.align	8
	.align		8
.nv.constant4:
        /*0000*/ 	.dword	_$_str
	.align		8
        /*0008*/ 	.dword	_$_str_$_2


//--------------------- .text.triton_poi_fused__native_batch_norm_legit_no_training_relu_9 --------------------------
	.section	.text.triton_poi_fused__native_batch_norm_legit_no_training_relu_9,"ax",@progbits
	.align	128
        .global         triton_poi_fused__native_batch_norm_legit_no_training_relu_9
        .type           triton_poi_fused__native_batch_norm_legit_no_training_relu_9,@function
        .size           triton_poi_fused__native_batch_norm_legit_no_training_relu_9,(.L_x_1 - triton_poi_fused__native_batch_norm_legit_no_training_relu_9)
        .other          triton_poi_fused__native_batch_norm_legit_no_training_relu_9,@"STO_CUDA_ENTRY STV_DEFAULT"
triton_poi_fused__native_batch_norm_legit_no_training_relu_9:
.text.triton_poi_fused__native_batch_norm_legit_no_training_relu_9:
[----:B------:R-:W-:Y:S01]  /*0000*/  LDC R1, c[0x0][0x28] ;  /* 0x00000a00ff017b82 */ /* 0x000fe20000000800 */
[----:B------:R-:W1:Y:S07]  /*0010*/  S2R R0, SR_TID.X ;  /* 0x0000000000007919 */ /* 0x000e6e0000002100 */
[----:B------:R-:W2:Y:S01]  /*0020*/  LDC.64 R6, c[0x0][0x220] ;  /* 0x00008800ff067b82 */ /* 0x000ea20000000a00 */
[----:B------:R-:W-:Y:S01]  /*0030*/  ULDC.64 UR4, c[0x0][0x208] ;  /* 0x0000820000047ab9 */ /* 0x000fe20000000a00 */
[----:B------:R-:W3:Y:S06]  /*0040*/  S2R R5, SR_CTAID.X ;  /* 0x0000000000057919 */ /* 0x000eec0000002500 */
[----:B------:R-:W4:Y:S08]  /*0050*/  LDC.64 R8, c[0x0][0x228] ;  /* 0x00008a00ff087b82 */ /* 0x000f300000000a00 */
[----:B------:R-:W5:Y:S01]  /*0060*/  LDC.64 R10, c[0x0][0x230] ;  /* 0x00008c00ff0a7b82 */ /* 0x000f620000000a00 */
[----:B-1----:R-:W-:-:S02]  /*0070*/  SHF.L.U32 R0, R0, 0x1, RZ ;  /* 0x0000000100007819 */ /* 0x002fc400000006ff */
[----:B---3--:R-:W-:Y:S02]  /*0080*/  SHF.R.S32.HI R3, RZ, 0x16, R5 ;  /* 0x00000016ff037819 */ /* 0x008fe40000011405 */
[----:B------:R-:W-:Y:S02]  /*0090*/  LOP3.LUT R0, R0, 0x1fe, RZ, 0xc0, !PT ;  /* 0x000001fe00007812 */ /* 0x000fe400078ec0ff */
[----:B------:R-:W-:Y:S02]  /*00a0*/  SGXT R3, R3, 0x1 ;  /* 0x000000010303781a */ /* 0x000fe40000000200 */
[----:B------:R-:W-:Y:S02]  /*00b0*/  LEA R0, R5, R0, 0x9 ;  /* 0x0000000005007211 */ /* 0x000fe400078e48ff */
[----:B------:R-:W1:Y:S02]  /*00c0*/  LDC.64 R4, c[0x0][0x218] ;  /* 0x00008600ff047b82 */ /* 0x000e640000000a00 */
[----:B------:R-:W-:-:S04]  /*00d0*/  LEA.HI R3, R3, R0, RZ, 0xc ;  /* 0x0000000003037211 */ /* 0x000fc800078f60ff */
[----:B------:R-:W-:-:S04]  /*00e0*/  SHF.R.S32.HI R3, RZ, 0xc, R3 ;  /* 0x0000000cff037819 */ /* 0x000fc80000011403 */
[----:B------:R-:W-:-:S04]  /*00f0*/  LEA.HI R2, R3, R3, RZ, 0x6 ;  /* 0x0000000303027211 */ /* 0x000fc800078f30ff */
[----:B------:R-:W-:-:S04]  /*0100*/  LOP3.LUT R2, R2, 0xffffffc0, RZ, 0xc0, !PT ;  /* 0xffffffc002027812 */ /* 0x000fc800078ec0ff */
[----:B------:R-:W-:Y:S02]  /*0110*/  IADD3 R13, R3, -R2, RZ ;  /* 0x80000002030d7210 */ /* 0x000fe40007ffe0ff */
[----:B------:R-:W3:Y:S03]  /*0120*/  LDC.64 R2, c[0x0][0x210] ;  /* 0x00008400ff027b82 */ /* 0x000ee60000000a00 */
[----:B--2---:R-:W-:-:S06]  /*0130*/  IMAD.WIDE R6, R13, 0x4, R6 ;  /* 0x000000040d067825 */ /* 0x004fcc00078e0206 */
[----:B------:R-:W2:Y:S01]  /*0140*/  LDG.E.EL R6, desc[UR4][R6.64] ;  /* 0x0000000406067981 */ /* 0x000ea2000c2e1900 */
[----:B-1----:R-:W-:-:S05]  /*0150*/  IMAD.WIDE R4, R13, 0x4, R4 ;  /* 0x000000040d047825 */ /* 0x002fca00078e0204 */
[----:B------:R1:W2:Y:S01]  /*0160*/  LDG.E.EL R12, desc[UR4][R4.64] ;  /* 0x00000004040c7981 */ /* 0x0002a2000c2e1900 */
[----:B---3--:R-:W-:Y:S01]  /*0170*/  IMAD.WIDE R2, R0, 0x4, R2 ;  /* 0x0000000400027825 */ /* 0x008fe200078e0202 */
[----:B------:R-:W-:Y:S01]  /*0180*/  HFMA2.MMA R14, -RZ, RZ, 1.625, 0 ;  /* 0x3e800000ff0e7435 */ /* 0x000fe200000001ff */
[----:B-1----:R-:W1:Y:S04]  /*0190*/  LDC.64 R4, c[0x0][0x238] ;  /* 0x00008e00ff047b82 */ /* 0x002e680000000a00 */
[----:B------:R-:W3:Y:S01]  /*01a0*/  LDG.E.64 R2, desc[UR4][R2.64] ;  /* 0x0000000402027981 */ /* 0x000ee2000c1e1b00 */
[----:B----4-:R-:W-:-:S04]  /*01b0*/  IMAD.WIDE R8, R13, 0x4, R8 ;  /* 0x000000040d087825 */ /* 0x010fc800078e0208 */
[----:B-----5:R-:W-:Y:S02]  /*01c0*/  IMAD.WIDE R10, R13, 0x4, R10 ;  /* 0x000000040d0a7825 */ /* 0x020fe400078e020a */
[----:B------:R-:W4:Y:S04]  /*01d0*/  LDG.E.EL R8, desc[UR4][R8.64] ;  /* 0x0000000408087981 */ /* 0x000f28000c2e1900 */
[----:B------:R-:W4:Y:S01]  /*01e0*/  LDG.E.EL R11, desc[UR4][R10.64] ;  /* 0x000000040a0b7981 */ /* 0x000f22000c2e1900 */
[----:B-1----:R-:W-:-:S04]  /*01f0*/  IMAD.WIDE R4, R0, 0x4, R4 ;  /* 0x0000000400047825 */ /* 0x002fc800078e0204 */
[----:B--2---:R-:W-:-:S04]  /*0200*/  FADD R6, R6, 9.9999997473787516356e-06 ;  /* 0x3727c5ac06067421 */ /* 0x004fc80000000000 */
[----:B------:R-:W1:Y:S02]  /*0210*/  MUFU.SQRT R7, R6 ;  /* 0x0000000600077308 */ /* 0x000e640000002000 */
[C---:B-1----:R-:W-:Y:S02]  /*0220*/  FSETP.GT.AND P0, PT, R7.reuse, 8.50705917302346158658e+37, PT ;  /* 0x7e8000000700780b */ /* 0x042fe40003f04000 */
[----:B------:R-:W-:-:S11]  /*0230*/  FSETP.GEU.AND P1, PT, R7, 1.175494350822287508e-38, PT ;  /* 0x008000000700780b */ /* 0x000fd60003f2e000 */
[----:B------:R-:W-:-:S04]  /*0240*/  @P0 FMUL R7, R7, 0.25 ;  /* 0x3e80000007070820 */ /* 0x000fc80000400000 */
[----:B------:R-:W-:-:S06]  /*0250*/  @!P1 FMUL R7, R7, 16777216 ;  /* 0x4b80000007079820 */ /* 0x000fcc0000400000 */
[----:B------:R-:W1:Y:S01]  /*0260*/  MUFU.RCP R7, R7 ;  /* 0x0000000700077308 */ /* 0x000e620000001000 */
[----:B------:R-:W-:Y:S01]  /*0270*/  FSEL R14, R14, 1, P0 ;  /* 0x3f8000000e0e7808 */ /* 0x000fe20000000000 */
[----:B---3--:R-:W-:-:S04]  /*0280*/  FADD R2, R2, -R12 ;  /* 0x8000000c02027221 */ /* 0x008fc80000000000 */
[----:B------:R-:W-:Y:S01]  /*0290*/  @!P1 FMUL R14, R14, 16777216 ;  /* 0x4b8000000e0e9820 */ /* 0x000fe20000400000 */
[----:B------:R-:W-:-:S03]  /*02a0*/  FADD R3, R3, -R12 ;  /* 0x8000000c03037221 */ /* 0x000fc60000000000 */
[----:B-1----:R-:W-:-:S04]  /*02b0*/  FMUL R14, R7, R14 ;  /* 0x0000000e070e7220 */ /* 0x002fc80000400000 */
[-C--:B------:R-:W-:Y:S01]  /*02c0*/  FMUL R2, R2, R14.reuse ;  /* 0x0000000e02027220 */ /* 0x080fe20000400000 */
[----:B------:R-:W-:-:S03]  /*02d0*/  FMUL R14, R3, R14 ;  /* 0x0000000e030e7220 */ /* 0x000fc60000400000 */
[C-C-:B----4-:R-:W-:Y:S01]  /*02e0*/  FFMA R2, R8.reuse, R2, R11.reuse ;  /* 0x0000000208027223 */ /* 0x150fe2000000000b */
[----:B------:R-:W-:-:S04]  /*02f0*/  FFMA R14, R8, R14, R11 ;  /* 0x0000000e080e7223 */ /* 0x000fc8000000000b */
[----:B------:R-:W-:Y:S02]  /*0300*/  FSETP.GEU.AND P0, PT, R2, RZ, PT ;  /* 0x000000ff0200720b */ /* 0x000fe40003f0e000 */
[----:B------:R-:W-:Y:S02]  /*0310*/  FSETP.GEU.AND P1, PT, R14, RZ, PT ;  /* 0x000000ff0e00720b */ /* 0x000fe40003f2e000 */
[----:B------:R-:W-:Y:S02]  /*0320*/  FSEL R2, R2, RZ, P0 ;  /* 0x000000ff02027208 */ /* 0x000fe40000000000 */
[----:B------:R-:W-:-:S05]  /*0330*/  FSEL R3, R14, RZ, P1 ;  /* 0x000000ff0e037208 */ /* 0x000fca0000800000 */
[----:B------:R-:W-:Y:S01]  /*0340*/  STG.E.64 desc[UR4][R4.64], R2 ;  /* 0x0000000204007986 */ /* 0x000fe2000c101b04 */
[----:B------:R-:W-:Y:S05]  /*0350*/  EXIT ;  /* 0x000000000000794d */ /* 0x000fea0003800000 */
.L_x_0:
[----:B------:R-:W-:-:S00]  /*0360*/  BRA `(.L_x_0) ;  /* 0xfffffffc00fc7947 */ /* 0x000fc0000383ffff */
[----:B------:R-:W-:-:S00]  /*0370*/  NOP ;  /* 0x0000000000007918 */ /* 0x000fc00000000000 */
        /* <DEDUP_REMOVED lines=8> */
.L_x_1:


//--------------------- .nv.global.init           --------------------------
	.section	.nv.global.init,"aw",@progbits
.nv.global.init:
	.type		_$_str,@object
	.size		_$_str,(_$_str_$_2 - _$_str)
_$_str:
        /*0000*/ 	.byte	0x5f, 0x5f, 0x43, 0x55, 0x44, 0x41, 0x5f, 0x46, 0x54, 0x5a, 0x00
	.type		_$_str_$_2,@object
	.size		_$_str_$_2,(.L_1 - _$_str_$_2)
_$_str_$_2:
        /*000b*/ 	.byte	0x5f, 0x5f, 0x43, 0x55, 0x44, 0x41, 0x5f, 0x50, 0x52, 0x45, 0x43, 0x5f, 0x53, 0x51, 0x52, 0x54
        /*001b*/ 	.byte	0x00
.L_1:


//--------------------- .nv.constant0.triton_poi_fused__native_batch_norm_legit_no_training_relu_9 --------------------------
	.section	.nv.constant0.triton_poi_fused__native_batch_norm_legit_no_training_relu_9,"a",@progbits
	.sectionflags	@""
	.align	4
.nv.constant0.triton_poi_fused__native_batch_norm_legit_no_training_relu_9:
	.zero		580
